//
// Generated by NVIDIA NVVM Compiler
//
// Compiler Build ID: CL-36424714
// Cuda compilation tools, release 13.0, V13.0.88
// Based on NVVM 20.0.0
//

.version 9.0
.target sm_100
.address_size 64

	// .globl	_Z12reverseArrayPKiPi

.visible .entry _Z12reverseArrayPKiPi(
	.param .u64 .ptr .align 1 _Z12reverseArrayPKiPi_param_0,
	.param .u64 .ptr .align 1 _Z12reverseArrayPKiPi_param_1
)
{
	.reg .pred 	%p<2>;
	.reg .b32 	%r<7>;
	.reg .b64 	%rd<9>;

	ld.param.u64 	%rd1, [_Z12reverseArrayPKiPi_param_0];
	ld.param.u64 	%rd2, [_Z12reverseArrayPKiPi_param_1];
	mov.u32 	%r2, %ctaid.x;
	mov.u32 	%r3, %ntid.x;
	mov.u32 	%r4, %tid.x;
	mad.lo.s32 	%r1, %r2, %r3, %r4;
	setp.gt.s32 	%p1, %r1, 100;
	@%p1 bra 	$L__BB0_2;
	cvta.to.global.u64 	%rd3, %rd1;
	cvta.to.global.u64 	%rd4, %rd2;
	mul.wide.s32 	%rd5, %r1, 4;
	add.s64 	%rd6, %rd3, %rd5;
	ld.global.u32 	%r5, [%rd6];
	sub.s32 	%r6, 100, %r1;
	mul.wide.u32 	%rd7, %r6, 4;
	add.s64 	%rd8, %rd4, %rd7;
	st.global.u32 	[%rd8], %r5;
$L__BB0_2:
	ret;

}


// ===== COMPILED SASS (sm_100) =====

	.target	sm_100

	.elftype	@"ET_EXEC"


//--------------------- .note.nv.tkinfo           --------------------------
	.section	.note.nv.tkinfo,"",@"SHT_NOTE"
	.sectionflags	@"SHF_NOTE_NV_TKINFO"
	.tkinfo
        /*0018*/ 	.word	0x00000002
        /*0030*/ 	.string	""
        /*0030*/ 	.string	"ptxas"
        /*0030*/ 	.string	"Cuda compilation tools, release 13.0, V13.0.88"
        /*0030*/ 	.string	"Build cuda_13.0.r13.0/compiler.36424714_0"
        /*0030*/ 	.string	"-arch sm_100 -m 64 "



//--------------------- .note.nv.cuinfo           --------------------------
	.section	.note.nv.cuinfo,"",@"SHT_NOTE"
	.sectionflags	@"SHF_NOTE_NV_CUINFO"
        /*0018*/ 	.short	0x0002
        /*001a*/ 	.short	0x0064
        /*001c*/ 	.short	0x0082
	.zero		2


//--------------------- .nv.info                  --------------------------
	.section	.nv.info,"",@"SHT_CUDA_INFO"
	.align	4


	//----- nvinfo : EIATTR_REGCOUNT
	.align		4
        /*0000*/ 	.byte	0x04, 0x2f
        /*0002*/ 	.short	(.L_1 - .L_0)
	.align		4
.L_0:
        /*0004*/ 	.word	index@(_Z12reverseArrayPKiPi)
        /*0008*/ 	.word	0x0000000a


	//----- nvinfo : EIATTR_FRAME_SIZE
	.align		4
.L_1:
        /*000c*/ 	.byte	0x04, 0x11
        /*000e*/ 	.short	(.L_3 - .L_2)
	.align		4
.L_2:
        /*0010*/ 	.word	index@(_Z12reverseArrayPKiPi)
        /*0014*/ 	.word	0x00000000


	//----- nvinfo : EIATTR_MIN_STACK_SIZE
	.align		4
.L_3:
        /*0018*/ 	.byte	0x04, 0x12
        /*001a*/ 	.short	(.L_5 - .L_4)
	.align		4
.L_4:
        /*001c*/ 	.word	index@(_Z12reverseArrayPKiPi)
        /*0020*/ 	.word	0x00000000
.L_5:


//--------------------- .nv.compat                --------------------------
	.section	.nv.compat,"",@"SHT_CUDA_COMPAT_INFO"
	.align	4
        /*0000*/ 	.byte	0x02, 0x09, 0x00, 0x00, 0x02, 0x02, 0x01, 0x00, 0x02, 0x05, 0x05, 0x00, 0x03, 0x07, 0x01, 0x01
        /*0010*/ 	.byte	0x02, 0x03, 0x00, 0x00, 0x02, 0x06, 0x01, 0x00, 0x04, 0x0b, 0x08, 0x00, 0x09, 0x00, 0x00, 0x00
        /*0020*/ 	.byte	0x00, 0x00, 0x00, 0x00


//--------------------- .nv.info._Z12reverseArrayPKiPi --------------------------
	.section	.nv.info._Z12reverseArrayPKiPi,"",@"SHT_CUDA_INFO"
	.sectionflags	@""
	.align	4


	//----- nvinfo : EIATTR_CUDA_API_VERSION
	.align		4
        /*0000*/ 	.byte	0x04, 0x37
        /*0002*/ 	.short	(.L_7 - .L_6)
.L_6:
        /*0004*/ 	.word	0x00000082


	//----- nvinfo : EIATTR_KPARAM_INFO
	.align		4
.L_7:
        /*0008*/ 	.byte	0x04, 0x17
        /*000a*/ 	.short	(.L_9 - .L_8)
.L_8:
        /*000c*/ 	.word	0x00000000
        /*0010*/ 	.short	0x0001
        /*0012*/ 	.short	0x0008
        /*0014*/ 	.byte	0x00, 0xf5, 0x21, 0x00


	//----- nvinfo : EIATTR_KPARAM_INFO
	.align		4
.L_9:
        /*0018*/ 	.byte	0x04, 0x17
        /*001a*/ 	.short	(.L_11 - .L_10)
.L_10:
        /*001c*/ 	.word	0x00000000
        /*0020*/ 	.short	0x0000
        /*0022*/ 	.short	0x0000
        /*0024*/ 	.byte	0x00, 0xf5, 0x21, 0x00


	//----- nvinfo : EIATTR_SPARSE_MMA_MASK
	.align		4
.L_11:
        /*0028*/ 	.byte	0x03, 0x50
        /*002a*/ 	.short	0x0000


	//----- nvinfo : EIATTR_MAXREG_COUNT
	.align		4
        /*002c*/ 	.byte	0x03, 0x1b
        /*002e*/ 	.short	0x00ff


	//----- nvinfo : EIATTR_MERCURY_ISA_VERSION
	.align		4
        /*0030*/ 	.byte	0x03, 0x5f
        /*0032*/ 	.short	0x0101


	//----- nvinfo : EIATTR_VRC_CTA_INIT_COUNT
	.align		4
        /*0034*/ 	.byte	0x02, 0x4a
	.zero		1
	.zero		1


	//----- nvinfo : EIATTR_EXIT_INSTR_OFFSETS
	.align		4
        /*0038*/ 	.byte	0x04, 0x1c
        /*003a*/ 	.short	(.L_13 - .L_12)


	//   ....[0]....
.L_12:
        /*003c*/ 	.word	0x00000060


	//   ....[1]....
        /*0040*/ 	.word	0x000000f0


	//----- nvinfo : EIATTR_CBANK_PARAM_SIZE
	.align		4
.L_13:
        /*0044*/ 	.byte	0x03, 0x19
        /*0046*/ 	.short	0x0010


	//----- nvinfo : EIATTR_PARAM_CBANK
	.align		4
        /*0048*/ 	.byte	0x04, 0x0a
        /*004a*/ 	.short	(.L_15 - .L_14)
	.align		4
.L_14:
        /*004c*/ 	.word	index@(.nv.constant0._Z12reverseArrayPKiPi)
        /*0050*/ 	.short	0x0380
        /*0052*/ 	.short	0x0010


	//----- nvinfo : EIATTR_SW_WAR
	.align		4
.L_15:
        /*0054*/ 	.byte	0x04, 0x36
        /*0056*/ 	.short	(.L_17 - .L_16)
.L_16:
        /*0058*/ 	.word	0x00000008
.L_17:


//--------------------- .nv.callgraph             --------------------------
	.section	.nv.callgraph,"",@"SHT_CUDA_CALLGRAPH"
	.align	4
	.sectionentsize	8
	.align		4
        /*0000*/ 	.word	0x00000000
	.align		4
        /*0004*/ 	.word	0xffffffff
	.align		4
        /*0008*/ 	.word	0x00000000
	.align		4
        /*000c*/ 	.word	0xfffffffe
	.align		4
        /*0010*/ 	.word	0x00000000
	.align		4
        /*0014*/ 	.word	0xfffffffd
	.align		4
        /*0018*/ 	.word	0x00000000
	.align		4
        /*001c*/ 	.word	0xfffffffc


//--------------------- .text._Z12reverseArrayPKiPi --------------------------
	.section	.text._Z12reverseArrayPKiPi,"ax",@progbits
	.align	128
        .global         _Z12reverseArrayPKiPi
        .type           _Z12reverseArrayPKiPi,@function
        .size           _Z12reverseArrayPKiPi,(.L_x_1 - _Z12reverseArrayPKiPi)
        .other          _Z12reverseArrayPKiPi,@"STO_CUDA_ENTRY STV_DEFAULT"
_Z12reverseArrayPKiPi:
.text._Z12reverseArrayPKiPi:
[----:B------:R-:W-:Y:S01]  /*0000*/  LDC R1, c[0x0][0x37c] ;  /* 0x0000df00ff017b82 */ /* 0x000fe20000000800 */
[----:B------:R-:W0:Y:S07]  /*0010*/  S2R R0, SR_TID.X ;  /* 0x0000000000007919 */ /* 0x000e2e0000002100 */
[----:B------:R-:W0:Y:S08]  /*0020*/  S2UR UR4, SR_CTAID.X ;  /* 0x00000000000479c3 */ /* 0x000e300000002500 */
[----:B------:R-:W0:Y:S02]  /*0030*/  LDC R7, c[0x0][0x360] ;  /* 0x0000d800ff077b82 */ /* 0x000e240000000800 */
[----:B0-----:R-:W-:-:S05]  /*0040*/  IMAD R7, R7, UR4, R0 ;  /* 0x0000000407077c24 */ /* 0x001fca000f8e0200 */
[----:B------:R-:W-:-:S13]  /*0050*/  ISETP.GT.AND P0, PT, R7, 0x64, PT ;  /* 0x000000640700780c */ /* 0x000fda0003f04270 */
[----:B------:R-:W-:Y:S05]  /*0060*/  @P0 EXIT ;  /* 0x000000000000094d */ /* 0x000fea0003800000 */
[----:B------:R-:W0:Y:S01]  /*0070*/  LDC.64 R2, c[0x0][0x380] ;  /* 0x0000e000ff027b82 */ /* 0x000e220000000a00 */
[----:B------:R-:W1:Y:S07]  /*0080*/  LDCU.64 UR4, c[0x0][0x358] ;  /* 0x00006b00ff0477ac */ /* 0x000e6e0008000a00 */
[----:B------:R-:W2:Y:S01]  /*0090*/  LDC.64 R4, c[0x0][0x388] ;  /* 0x0000e200ff047b82 */ /* 0x000ea20000000a00 */
[----:B0-----:R-:W-:-:S06]  /*00a0*/  IMAD.WIDE R2, R7, 0x4, R2 ;  /* 0x0000000407027825 */ /* 0x001fcc00078e0202 */
[----:B-1----:R-:W3:Y:S01]  /*00b0*/  LDG.E R3, desc[UR4][R2.64] ;  /* 0x0000000402037981 */ /* 0x002ee2000c1e1900 */
[----:B------:R-:W-:-:S05]  /*00c0*/  IADD3 R7, PT, PT, -R7, 0x64, RZ ;  /* 0x0000006407077810 */ /* 0x000fca0007ffe1ff */
[----:B--2---:R-:W-:-:S05]  /*00d0*/  IMAD.WIDE.U32 R4, R7, 0x4, R4 ;  /* 0x0000000407047825 */ /* 0x004fca00078e0004 */
[----:B---3--:R-:W-:Y:S01]  /*00e0*/  STG.E desc[UR4][R4.64], R3 ;  /* 0x0000000304007986 */ /* 0x008fe2000c101904 */
[----:B------:R-:W-:Y:S05]  /*00f0*/  EXIT ;  /* 0x000000000000794d */ /* 0x000fea0003800000 */
.L_x_0:
[----:B------:R-:W-:-:S00]  /*0100*/  BRA `(.L_x_0) ;  /* 0xfffffffc00fc7947 */ /* 0x000fc0000383ffff */
[----:B------:R-:W-:-:S00]  /*0110*/  NOP ;  /* 0x0000000000007918 */ /* 0x000fc00000000000 */
        /* <DEDUP_REMOVED lines=14> */
.L_x_1:


//--------------------- .nv.shared.reserved.0     --------------------------
	.section	.nv.shared.reserved.0,"aw",@nobits
	.weak		__nv_reservedSMEM_offset_0_alias
	.size		__nv_reservedSMEM_offset_0_alias, 0, 64
	.other		__nv_reservedSMEM_offset_0_alias,@"STO_CUDA_RESERVED_SHARED STV_DEFAULT"
__nv_reservedSMEM_offset_0_alias:
	.zero		0
	.zero		64


//--------------------- .nv.constant0._Z12reverseArrayPKiPi --------------------------
	.section	.nv.constant0._Z12reverseArrayPKiPi,"a",@progbits
	.sectionflags	@""
	.align	4
.nv.constant0._Z12reverseArrayPKiPi:
	.zero		912


//--------------------- SYMBOLS --------------------------

	.type		.nv.reservedSmem.offset0,@object
	.size		.nv.reservedSmem.offset0,0x4
